	.headerflags	@"EF_CUDA_TEXMODE_UNIFIED EF_CUDA_64BIT_ADDRESS EF_CUDA_ACCELERATORS EF_CUDA_SM90 EF_CUDA_VIRTUAL_SM(EF_CUDA_SM90)"
	.elftype	@"ET_EXEC"


//--------------------- .nv.info                  --------------------------
	.section	.nv.info,"",@"SHT_CUDA_INFO"
	.align	4


	//----- nvinfo : EIATTR_REGCOUNT
	.align		4
        /*0000*/ 	.byte	0x04, 0x2f
        /*0002*/ 	.short	(.L_1 - .L_0)
	.align		4
.L_0:
        /*0004*/ 	.word	index@(triton_poi_fused__unsafe_index_add_mul_sub_9)
        /*0008*/ 	.word	0x0000001e


	//----- nvinfo : EIATTR_MIN_STACK_SIZE
	.align		4
.L_1:
        /*000c*/ 	.byte	0x04, 0x12
        /*000e*/ 	.short	(.L_3 - .L_2)
	.align		4
.L_2:
        /*0010*/ 	.word	index@(triton_poi_fused__unsafe_index_add_mul_sub_9)
        /*0014*/ 	.word	0x00000000


	//----- nvinfo : EIATTR_FRAME_SIZE
	.align		4
.L_3:
        /*0018*/ 	.byte	0x04, 0x11
        /*001a*/ 	.short	(.L_5 - .L_4)
	.align		4
.L_4:
        /*001c*/ 	.word	index@(triton_poi_fused__unsafe_index_add_mul_sub_9)
        /*0020*/ 	.word	0x00000000


	//----- nvinfo : EIATTR_MIN_STACK_SIZE
	.align		4
.L_5:
        /*0024*/ 	.byte	0x04, 0x12
        /*0026*/ 	.short	(.L_7 - .L_6)
	.align		4
.L_6:
        /*0028*/ 	.word	index@(triton_poi_fused__unsafe_index_add_mul_sub_9)
        /*002c*/ 	.word	0x00000000
.L_7:


//--------------------- .nv.info.triton_poi_fused__unsafe_index_add_mul_sub_9 --------------------------
	.section	.nv.info.triton_poi_fused__unsafe_index_add_mul_sub_9,"",@"SHT_CUDA_INFO"
	.sectionflags	@""
	.align	4


	//----- nvinfo : EIATTR_CUDA_API_VERSION
	.align		4
        /*0000*/ 	.byte	0x04, 0x37
        /*0002*/ 	.short	(.L_9 - .L_8)
.L_8:
        /*0004*/ 	.word	0x0000007c


	//----- nvinfo : EIATTR_KPARAM_INFO
	.align		4
.L_9:
        /*0008*/ 	.byte	0x04, 0x17
        /*000a*/ 	.short	(.L_11 - .L_10)
.L_10:
        /*000c*/ 	.word	0x00000000
        /*0010*/ 	.short	0x0008
        /*0012*/ 	.short	0x0040
        /*0014*/ 	.byte	0x00, 0xf0, 0x11, 0x00


	//----- nvinfo : EIATTR_KPARAM_INFO
	.align		4
.L_11:
        /*0018*/ 	.byte	0x04, 0x17
        /*001a*/ 	.short	(.L_13 - .L_12)
.L_12:
        /*001c*/ 	.word	0x00000000
        /*0020*/ 	.short	0x0007
        /*0022*/ 	.short	0x0038
        /*0024*/ 	.byte	0x00, 0xf4, 0x21, 0x00


	//----- nvinfo : EIATTR_KPARAM_INFO
	.align		4
.L_13:
        /*0028*/ 	.byte	0x04, 0x17
        /*002a*/ 	.short	(.L_15 - .L_14)
.L_14:
        /*002c*/ 	.word	0x00000000
        /*0030*/ 	.short	0x0006
        /*0032*/ 	.short	0x0030
        /*0034*/ 	.byte	0x00, 0xf4, 0x21, 0x00


	//----- nvinfo : EIATTR_KPARAM_INFO
	.align		4
.L_15:
        /*0038*/ 	.byte	0x04, 0x17
        /*003a*/ 	.short	(.L_17 - .L_16)
.L_16:
        /*003c*/ 	.word	0x00000000
        /*0040*/ 	.short	0x0005
        /*0042*/ 	.short	0x0028
        /*0044*/ 	.byte	0x00, 0xf4, 0x21, 0x00


	//----- nvinfo : EIATTR_KPARAM_INFO
	.align		4
.L_17:
        /*0048*/ 	.byte	0x04, 0x17
        /*004a*/ 	.short	(.L_19 - .L_18)
.L_18:
        /*004c*/ 	.word	0x00000000
        /*0050*/ 	.short	0x0004
        /*0052*/ 	.short	0x0020
        /*0054*/ 	.byte	0x00, 0xf4, 0x21, 0x00


	//----- nvinfo : EIATTR_KPARAM_INFO
	.align		4
.L_19:
        /*0058*/ 	.byte	0x04, 0x17
        /*005a*/ 	.short	(.L_21 - .L_20)
.L_20:
        /*005c*/ 	.word	0x00000000
        /*0060*/ 	.short	0x0003
        /*0062*/ 	.short	0x0018
        /*0064*/ 	.byte	0x00, 0xf4, 0x21, 0x00


	//----- nvinfo : EIATTR_KPARAM_INFO
	.align		4
.L_21:
        /*0068*/ 	.byte	0x04, 0x17
        /*006a*/ 	.short	(.L_23 - .L_22)
.L_22:
        /*006c*/ 	.word	0x00000000
        /*0070*/ 	.short	0x0002
        /*0072*/ 	.short	0x0010
        /*0074*/ 	.byte	0x00, 0xf4, 0x21, 0x00


	//----- nvinfo : EIATTR_KPARAM_INFO
	.align		4
.L_23:
        /*0078*/ 	.byte	0x04, 0x17
        /*007a*/ 	.short	(.L_25 - .L_24)
.L_24:
        /*007c*/ 	.word	0x00000000
        /*0080*/ 	.short	0x0001
        /*0082*/ 	.short	0x0008
        /*0084*/ 	.byte	0x00, 0xf4, 0x21, 0x00


	//----- nvinfo : EIATTR_KPARAM_INFO
	.align		4
.L_25:
        /*0088*/ 	.byte	0x04, 0x17
        /*008a*/ 	.short	(.L_27 - .L_26)
.L_26:
        /*008c*/ 	.word	0x00000000
        /*0090*/ 	.short	0x0000
        /*0092*/ 	.short	0x0000
        /*0094*/ 	.byte	0x00, 0xf4, 0x21, 0x00


	//----- nvinfo : EIATTR_SPARSE_MMA_MASK
	.align		4
.L_27:
        /*0098*/ 	.byte	0x03, 0x50
        /*009a*/ 	.short	0x0000


	//----- nvinfo : EIATTR_MAXREG_COUNT
	.align		4
        /*009c*/ 	.byte	0x03, 0x1b
        /*009e*/ 	.short	0x00ff


	//----- nvinfo : EIATTR_EXIT_INSTR_OFFSETS
	.align		4
        /*00a0*/ 	.byte	0x04, 0x1c
        /*00a2*/ 	.short	(.L_29 - .L_28)


	//   ....[0]....
.L_28:
        /*00a4*/ 	.word	0x000007a0


	//----- nvinfo : EIATTR_REQNTID
	.align		4
.L_29:
        /*00a8*/ 	.byte	0x04, 0x10
        /*00aa*/ 	.short	(.L_31 - .L_30)
.L_30:
        /*00ac*/ 	.word	0x00000080
        /*00b0*/ 	.word	0x00000001
        /*00b4*/ 	.word	0x00000001


	//----- nvinfo : EIATTR_CBANK_PARAM_SIZE
	.align		4
.L_31:
        /*00b8*/ 	.byte	0x03, 0x19
        /*00ba*/ 	.short	0x0044


	//----- nvinfo : EIATTR_PARAM_CBANK
	.align		4
        /*00bc*/ 	.byte	0x04, 0x0a
        /*00be*/ 	.short	(.L_33 - .L_32)
	.align		4
.L_32:
        /*00c0*/ 	.word	index@(.nv.constant0.triton_poi_fused__unsafe_index_add_mul_sub_9)
        /*00c4*/ 	.short	0x0210
        /*00c6*/ 	.short	0x0044


	//----- nvinfo : EIATTR_SW_WAR
	.align		4
.L_33:
        /*00c8*/ 	.byte	0x04, 0x36
        /*00ca*/ 	.short	(.L_35 - .L_34)
.L_34:
        /*00cc*/ 	.word	0x00000008
.L_35:


//--------------------- .nv.callgraph             --------------------------
	.section	.nv.callgraph,"",@"SHT_CUDA_CALLGRAPH"
	.align	4
	.sectionentsize	8
	.align		4
        /*0000*/ 	.word	0x00000000
	.align		4
        /*0004*/ 	.word	0xffffffff
	.align		4
        /*0008*/ 	.word	0x00000000
	.align		4
        /*000c*/ 	.word	0xfffffffe
	.align		4
        /*0010*/ 	.word	0x00000000
	.align		4
        /*0014*/ 	.word	0xfffffffd
	.align		4
        /*0018*/ 	.word	0x00000000
	.align		4
        /*001c*/ 	.word	0xfffffffc


//--------------------- .text.triton_poi_fused__unsafe_index_add_mul_sub_9 --------------------------
	.section	.text.triton_poi_fused__unsafe_index_add_mul_sub_9,"ax",@progbits
	.align	128
        .global         triton_poi_fused__unsafe_index_add_mul_sub_9
        .type           triton_poi_fused__unsafe_index_add_mul_sub_9,@function
        .size           triton_poi_fused__unsafe_index_add_mul_sub_9,(.L_x_1 - triton_poi_fused__unsafe_index_add_mul_sub_9)
        .other          triton_poi_fused__unsafe_index_add_mul_sub_9,@"STO_CUDA_ENTRY STV_DEFAULT"
triton_poi_fused__unsafe_index_add_mul_sub_9:
.text.triton_poi_fused__unsafe_index_add_mul_sub_9:
[----:B------:R-:W-:Y:S01]  /*0000*/  LDC R1, c[0x0][0x28] ;  /* 0x00000a00ff017b82 */ /* 0x000fe20000000800 */
[----:B------:R-:W1:Y:S07]  /*0010*/  S2R R2, SR_TID.X ;  /* 0x0000000000027919 */ /* 0x000e6e0000002100 */
[----:B------:R-:W2:Y:S01]  /*0020*/  LDC.64 R16, c[0x0][0x218] ;  /* 0x00008600ff107b82 */ /* 0x000ea20000000a00 */
[----:B------:R-:W-:Y:S01]  /*0030*/  ULDC.64 UR4, c[0x0][0x208] ;  /* 0x0000820000047ab9 */ /* 0x000fe20000000a00 */
[----:B------:R-:W-:Y:S01]  /*0040*/  ULDC.64 UR6, c[0x0][0x228] ;  /* 0x00008a0000067ab9 */ /* 0x000fe20000000a00 */
[----:B------:R-:W3:Y:S05]  /*0050*/  S2R R0, SR_CTAID.X ;  /* 0x0000000000007919 */ /* 0x000eea0000002500 */
[----:B------:R-:W4:Y:S01]  /*0060*/  LDC.64 R12, c[0x0][0x220] ;  /* 0x00008800ff0c7b82 */ /* 0x000f220000000a00 */
[----:B-1----:R-:W-:-:S05]  /*0070*/  IMAD.SHL.U32 R2, R2, 0x2, RZ ;  /* 0x0000000202027824 */ /* 0x002fca00078e00ff */
[----:B------:R-:W-:-:S05]  /*0080*/  LOP3.LUT R3, R2, 0xfe, RZ, 0xc0, !PT ;  /* 0x000000fe02037812 */ /* 0x000fca00078ec0ff */
[----:B---3--:R-:W-:-:S05]  /*0090*/  IMAD R4, R0, 0x100, R3 ;  /* 0x0000010000047824 */ /* 0x008fca00078e0203 */
[----:B------:R-:W-:-:S04]  /*00a0*/  SHF.R.S32.HI R3, RZ, 0x1f, R4 ;  /* 0x0000001fff037819 */ /* 0x000fc80000011404 */
[----:B------:R-:W-:-:S04]  /*00b0*/  LEA.HI R6, R3, R4, RZ, 0x5 ;  /* 0x0000000403067211 */ /* 0x000fc800078f28ff */
[----:B------:R-:W-:Y:S02]  /*00c0*/  SHF.R.S32.HI R5, RZ, 0x5, R6 ;  /* 0x00000005ff057819 */ /* 0x000fe40000011406 */
[----:B------:R-:W-:Y:S02]  /*00d0*/  LOP3.LUT R7, R6, 0xffffffe0, RZ, 0xc0, !PT ;  /* 0xffffffe006077812 */ /* 0x000fe400078ec0ff */
[----:B------:R-:W-:-:S04]  /*00e0*/  LEA.HI R2, R5, R5, RZ, 0x5 ;  /* 0x0000000505027211 */ /* 0x000fc800078f28ff */
[----:B------:R-:W-:Y:S02]  /*00f0*/  LOP3.LUT R8, R2, 0xffffffe0, RZ, 0xc0, !PT ;  /* 0xffffffe002087812 */ /* 0x000fe400078ec0ff */
[----:B------:R-:W1:Y:S03]  /*0100*/  LDC.64 R2, c[0x0][0x240] ;  /* 0x00009000ff027b82 */ /* 0x000e660000000a00 */
[----:B------:R-:W-:-:S04]  /*0110*/  IMAD.IADD R5, R5, 0x1, -R8 ;  /* 0x0000000105057824 */ /* 0x000fc800078e0a08 */
[----:B--2---:R-:W-:Y:S01]  /*0120*/  IMAD.WIDE R16, R5, 0x8, R16 ;  /* 0x0000000805107825 */ /* 0x004fe200078e0210 */
[----:B------:R-:W2:Y:S05]  /*0130*/  LDC.64 R8, c[0x0][0x230] ;  /* 0x00008c00ff087b82 */ /* 0x000eaa0000000a00 */
[----:B------:R-:W3:Y:S01]  /*0140*/  LDG.E.EL.64 R16, desc[UR4][R16.64] ;  /* 0x0000000410107981 */ /* 0x000ee2000c2e1b00 */
[----:B------:R-:W-:-:S04]  /*0150*/  IMAD.IADD R6, R4, 0x1, -R7 ;  /* 0x0000000104067824 */ /* 0x000fc800078e0a07 */
[----:B----4-:R-:W-:-:S04]  /*0160*/  IMAD.WIDE R12, R6, 0x8, R12 ;  /* 0x00000008060c7825 */ /* 0x010fc800078e020c */
[----:B-1----:R-:W-:Y:S02]  /*0170*/  IMAD.WIDE R2, R5, 0x8, R2 ;  /* 0x0000000805027825 */ /* 0x002fe400078e0202 */
[----:B------:R-:W4:Y:S04]  /*0180*/  LDG.E.EL.128 R12, desc[UR4][R12.64] ;  /* 0x000000040c0c7981 */ /* 0x000f28000c2e1d00 */
[----:B------:R-:W5:Y:S01]  /*0190*/  LDG.E.EL.64 R2, desc[UR4][R2.64] ;  /* 0x0000000402027981 */ /* 0x000f62000c2e1b00 */
[----:B--2---:R-:W-:-:S06]  /*01a0*/  IMAD.WIDE R8, R6, 0x8, R8 ;  /* 0x0000000806087825 */ /* 0x004fcc00078e0208 */
[----:B------:R-:W2:Y:S01]  /*01b0*/  LDG.E.EL.128 R8, desc[UR4][R8.64] ;  /* 0x0000000408087981 */ /* 0x000ea2000c2e1d00 */
[----:B------:R-:W-:Y:S02]  /*01c0*/  SHF.R.S32.HI R0, RZ, 0x17, R0 ;  /* 0x00000017ff007819 */ /* 0x000fe40000011400 */
[----:B---3--:R-:W-:-:S04]  /*01d0*/  SHF.R.U32.HI R7, RZ, 0x1b, R17 ;  /* 0x0000001bff077819 */ /* 0x008fc80000011611 */
[----:B------:R-:W-:-:S04]  /*01e0*/  LOP3.LUT R7, R7, 0x10, RZ, 0xc0, !PT ;  /* 0x0000001007077812 */ /* 0x000fc800078ec0ff */
[----:B------:R-:W-:Y:S02]  /*01f0*/  IADD3 R16, P0, R16, R7, RZ ;  /* 0x0000000710107210 */ /* 0x000fe40007f1e0ff */
[----:B----4-:R-:W-:-:S03]  /*0200*/  SHF.R.U32.HI R18, RZ, 0x19, R13 ;  /* 0x00000019ff127819 */ /* 0x010fc6000001160d */
[----:B------:R-:W-:Y:S01]  /*0210*/  IMAD.X R17, RZ, RZ, R17, P0 ;  /* 0x000000ffff117224 */ /* 0x000fe200000e0611 */
[----:B------:R-:W-:Y:S02]  /*0220*/  LEA R21, P0, R12, UR6, 0x2 ;  /* 0x000000060c157c11 */ /* 0x000fe4000f8010ff */
[----:B------:R-:W-:Y:S02]  /*0230*/  LOP3.LUT R18, R18, 0x40, RZ, 0xc0, !PT ;  /* 0x0000004012127812 */ /* 0x000fe400078ec0ff */
[----:B-----5:R-:W-:Y:S02]  /*0240*/  SHF.R.U32.HI R19, RZ, 0x1b, R3 ;  /* 0x0000001bff137819 */ /* 0x020fe40000011603 */
[----:B------:R-:W-:Y:S02]  /*0250*/  LEA.HI.X R13, R12, UR7, R13, 0x2, P0 ;  /* 0x000000070c0d7c11 */ /* 0x000fe400080f140d */
[----:B------:R-:W-:Y:S02]  /*0260*/  SHF.R.U32.HI R12, RZ, 0x19, R15 ;  /* 0x00000019ff0c7819 */ /* 0x000fe4000001160f */
[----:B------:R-:W-:-:S02]  /*0270*/  LOP3.LUT R19, R19, 0x10, RZ, 0xc0, !PT ;  /* 0x0000001013137812 */ /* 0x000fc400078ec0ff */
[----:B------:R-:W-:Y:S02]  /*0280*/  LEA R7, P1, R14, UR6, 0x2 ;  /* 0x000000060e077c11 */ /* 0x000fe4000f8210ff */
[----:B------:R-:W-:Y:S02]  /*0290*/  LOP3.LUT R12, R12, 0x40, RZ, 0xc0, !PT ;  /* 0x000000400c0c7812 */ /* 0x000fe400078ec0ff */
[----:B------:R-:W-:Y:S02]  /*02a0*/  IADD3 R18, P0, R18, R21, RZ ;  /* 0x0000001512127210 */ /* 0x000fe40007f1e0ff */
[----:B------:R-:W-:Y:S02]  /*02b0*/  IADD3 R2, P2, R2, R19, RZ ;  /* 0x0000001302027210 */ /* 0x000fe40007f5e0ff */
[----:B------:R-:W-:Y:S02]  /*02c0*/  LEA.HI.X R15, R14, UR7, R15, 0x2, P1 ;  /* 0x000000070e0f7c11 */ /* 0x000fe400088f140f */
[----:B------:R-:W-:Y:S01]  /*02d0*/  SGXT R19, R0, 0x1 ;  /* 0x000000010013781a */ /* 0x000fe20000000200 */
[----:B------:R-:W-:Y:S01]  /*02e0*/  IMAD.X R3, RZ, RZ, R3, P2 ;  /* 0x000000ffff037224 */ /* 0x000fe200010e0603 */
[----:B------:R-:W-:Y:S01]  /*02f0*/  IADD3 R12, P1, R12, R7, RZ ;  /* 0x000000070c0c7210 */ /* 0x000fe20007f3e0ff */
[----:B------:R-:W-:Y:S01]  /*0300*/  IMAD.X R7, RZ, RZ, R13, P0 ;  /* 0x000000ffff077224 */ /* 0x000fe200000e060d */
[C---:B------:R-:W-:Y:S01]  /*0310*/  SHF.L.U64.HI R0, R16.reuse, 0x6, R17 ;  /* 0x0000000610007819 */ /* 0x040fe20000010211 */
[----:B------:R-:W-:Y:S01]  /*0320*/  IMAD.SHL.U32 R16, R16, 0x40, RZ ;  /* 0x0000004010107824 */ /* 0x000fe200078e00ff */
[----:B------:R-:W-:Y:S01]  /*0330*/  LEA.HI R19, R19, R4, RZ, 0xa ;  /* 0x0000000413137211 */ /* 0x000fe200078f50ff */
[C---:B------:R-:W-:Y:S01]  /*0340*/  IMAD.SHL.U32 R13, R2.reuse, 0x40, RZ ;  /* 0x00000040020d7824 */ /* 0x040fe200078e00ff */
[----:B------:R-:W-:Y:S01]  /*0350*/  SHF.L.U64.HI R22, R2, 0x6, R3 ;  /* 0x0000000602167819 */ /* 0x000fe20000010203 */
[----:B------:R-:W-:Y:S01]  /*0360*/  IMAD.X R15, RZ, RZ, R15, P1 ;  /* 0x000000ffff0f7224 */ /* 0x000fe200008e060f */
[----:B------:R-:W-:-:S02]  /*0370*/  IADD3 R24, P0, R16, R18, RZ ;  /* 0x0000001210187210 */ /* 0x000fc40007f1e0ff */
[----:B------:R-:W-:Y:S02]  /*0380*/  IADD3 R18, P2, R13, R18, RZ ;  /* 0x000000120d127210 */ /* 0x000fe40007f5e0ff */
[----:B------:R-:W-:Y:S02]  /*0390*/  SHF.R.S32.HI R23, RZ, 0xa, R19 ;  /* 0x0000000aff177819 */ /* 0x000fe40000011413 */
[----:B------:R-:W-:Y:S01]  /*03a0*/  IADD3 R20, P1, R12, R16, RZ ;  /* 0x000000100c147210 */ /* 0x000fe20007f3e0ff */
[----:B------:R-:W-:Y:S01]  /*03b0*/  IMAD.X R19, R22, 0x1, R7, P2 ;  /* 0x0000000116137824 */ /* 0x000fe200010e0607 */
[----:B--2---:R-:W-:Y:S01]  /*03c0*/  SHF.R.U32.HI R26, RZ, 0x19, R9 ;  /* 0x00000019ff1a7819 */ /* 0x004fe20000011609 */
[----:B------:R-:W-:Y:S01]  /*03d0*/  IMAD.SHL.U32 R23, R23, 0x100, RZ ;  /* 0x0000010017177824 */ /* 0x000fe200078e00ff */
[----:B------:R-:W-:Y:S01]  /*03e0*/  SHF.R.U32.HI R14, RZ, 0x19, R11 ;  /* 0x00000019ff0e7819 */ /* 0x000fe2000001160b */
[----:B------:R-:W-:Y:S01]  /*03f0*/  IMAD.X R21, R15, 0x1, R0, P1 ;  /* 0x000000010f157824 */ /* 0x000fe200008e0600 */
[----:B------:R-:W-:Y:S01]  /*0400*/  IADD3.X R25, R0, R7, RZ, P0, !PT ;  /* 0x0000000700197210 */ /* 0x000fe200007fe4ff */
[----:B------:R-:W-:Y:S01]  /*0410*/  IMAD.WIDE R18, R23, 0x4, R18 ;  /* 0x0000000417127825 */ /* 0x000fe200078e0212 */
[----:B------:R-:W-:-:S03]  /*0420*/  LEA R17, P1, R10, UR6, 0x2 ;  /* 0x000000060a117c11 */ /* 0x000fc6000f8210ff */
[C---:B------:R-:W-:Y:S01]  /*0430*/  IMAD.WIDE R20, R23.reuse, 0x4, R20 ;  /* 0x0000000417147825 */ /* 0x040fe200078e0214 */
[----:B------:R1:W2:Y:S01]  /*0440*/  LDG.E.EL R3, desc[UR4][R18.64] ;  /* 0x0000000412037981 */ /* 0x0002a2000c2e1900 */
[----:B------:R-:W-:Y:S02]  /*0450*/  LEA R27, P0, R8, UR6, 0x2 ;  /* 0x00000006081b7c11 */ /* 0x000fe4000f8010ff */
[----:B------:R-:W-:Y:S01]  /*0460*/  LOP3.LUT R26, R26, 0x40, RZ, 0xc0, !PT ;  /* 0x000000401a1a7812 */ /* 0x000fe200078ec0ff */
[----:B------:R3:W4:Y:S01]  /*0470*/  LDG.E.EL R2, desc[UR4][R20.64] ;  /* 0x0000000414027981 */ /* 0x000722000c2e1900 */
[----:B------:R-:W-:Y:S01]  /*0480*/  LOP3.LUT R14, R14, 0x40, RZ, 0xc0, !PT ;  /* 0x000000400e0e7812 */ /* 0x000fe200078ec0ff */
[----:B------:R-:W-:Y:S01]  /*0490*/  IMAD.WIDE R24, R23, 0x4, R24 ;  /* 0x0000000417187825 */ /* 0x000fe200078e0218 */
[----:B------:R-:W-:Y:S01]  /*04a0*/  LEA.HI.X R11, R10, UR7, R11, 0x2, P1 ;  /* 0x000000070a0b7c11 */ /* 0x000fe200088f140b */
[----:B-1----:R-:W1:Y:S01]  /*04b0*/  LDC.64 R18, c[0x0][0x238] ;  /* 0x00008e00ff127b82 */ /* 0x002e620000000a00 */
[----:B------:R-:W-:-:S02]  /*04c0*/  LEA.HI.X R9, R8, UR7, R9, 0x2, P0 ;  /* 0x0000000708097c11 */ /* 0x000fc400080f1409 */
[----:B------:R-:W5:Y:S01]  /*04d0*/  LDG.E.EL R7, desc[UR4][R24.64] ;  /* 0x0000000418077981 */ /* 0x000f62000c2e1900 */
[----:B------:R-:W-:Y:S02]  /*04e0*/  IADD3 R10, P4, R26, R27, RZ ;  /* 0x0000001b1a0a7210 */ /* 0x000fe40007f9e0ff */
[----:B---3--:R-:W-:Y:S02]  /*04f0*/  IADD3 R20, P5, R13, R12, RZ ;  /* 0x0000000c0d147210 */ /* 0x008fe40007fbe0ff */
[----:B------:R-:W-:Y:S02]  /*0500*/  IADD3 R8, P3, R14, R17, RZ ;  /* 0x000000110e087210 */ /* 0x000fe40007f7e0ff */
[----:B------:R-:W-:Y:S01]  /*0510*/  IADD3 R14, P2, R10, R16, RZ ;  /* 0x000000100a0e7210 */ /* 0x000fe20007f5e0ff */
[----:B------:R-:W-:Y:S01]  /*0520*/  IMAD.X R21, R22, 0x1, R15, P5 ;  /* 0x0000000116157824 */ /* 0x000fe200028e060f */
[----:B------:R-:W-:Y:S02]  /*0530*/  IADD3 R12, P1, R13, R10, RZ ;  /* 0x0000000a0d0c7210 */ /* 0x000fe40007f3e0ff */
[----:B------:R-:W-:-:S02]  /*0540*/  IADD3 R10, P0, R8, R16, RZ ;  /* 0x00000010080a7210 */ /* 0x000fc40007f1e0ff */
[----:B------:R-:W-:Y:S01]  /*0550*/  IADD3 R8, P5, R13, R8, RZ ;  /* 0x000000080d087210 */ /* 0x000fe20007fbe0ff */
[----:B------:R-:W3:Y:S01]  /*0560*/  LDC.64 R16, c[0x0][0x248] ;  /* 0x00009200ff107b82 */ /* 0x000ee20000000a00 */
[----:B------:R-:W-:Y:S01]  /*0570*/  IMAD.X R13, RZ, RZ, R9, P4 ;  /* 0x000000ffff0d7224 */ /* 0x000fe200020e0609 */
[----:B------:R-:W-:-:S03]  /*0580*/  IADD3.X R9, RZ, R11, RZ, P3, !PT ;  /* 0x0000000bff097210 */ /* 0x000fc60001ffe4ff */
[--C-:B------:R-:W-:Y:S02]  /*0590*/  IMAD.X R15, R13, 0x1, R0.reuse, P2 ;  /* 0x000000010d0f7824 */ /* 0x100fe400010e0600 */
[C---:B------:R-:W-:Y:S02]  /*05a0*/  IMAD.X R13, R22.reuse, 0x1, R13, P1 ;  /* 0x00000001160d7824 */ /* 0x040fe400008e060d */
[----:B------:R-:W-:Y:S02]  /*05b0*/  IMAD.X R11, R9, 0x1, R0, P0 ;  /* 0x00000001090b7824 */ /* 0x000fe400000e0600 */
[----:B------:R-:W-:Y:S02]  /*05c0*/  IMAD.X R9, R22, 0x1, R9, P5 ;  /* 0x0000000116097824 */ /* 0x000fe400028e0609 */
[----:B------:R-:W-:-:S04]  /*05d0*/  IMAD.WIDE R12, R23, 0x4, R12 ;  /* 0x00000004170c7825 */ /* 0x000fc800078e020c */
[C---:B------:R-:W-:Y:S02]  /*05e0*/  IMAD.WIDE R20, R23.reuse, 0x4, R20 ;  /* 0x0000000417147825 */ /* 0x040fe400078e0214 */
[----:B------:R-:W2:Y:S02]  /*05f0*/  LDG.E.EL R12, desc[UR4][R12.64] ;  /* 0x000000040c0c7981 */ /* 0x000ea4000c2e1900 */
[C---:B------:R-:W-:Y:S02]  /*0600*/  IMAD.WIDE R14, R23.reuse, 0x4, R14 ;  /* 0x00000004170e7825 */ /* 0x040fe400078e020e */
[----:B------:R-:W4:Y:S02]  /*0610*/  LDG.E.EL R20, desc[UR4][R20.64] ;  /* 0x0000000414147981 */ /* 0x000f24000c2e1900 */
[C---:B------:R-:W-:Y:S02]  /*0620*/  IMAD.WIDE R10, R23.reuse, 0x4, R10 ;  /* 0x00000004170a7825 */ /* 0x040fe400078e020a */
[----:B------:R-:W5:Y:S02]  /*0630*/  LDG.E.EL R14, desc[UR4][R14.64] ;  /* 0x000000040e0e7981 */ /* 0x000f64000c2e1900 */
[----:B------:R-:W-:-:S02]  /*0640*/  IMAD.WIDE R8, R23, 0x4, R8 ;  /* 0x0000000417087825 */ /* 0x000fc400078e0208 */
[----:B------:R-:W4:Y:S02]  /*0650*/  LDG.E.EL R11, desc[UR4][R10.64] ;  /* 0x000000040a0b7981 */ /* 0x000f24000c2e1900 */
[----:B-1----:R-:W-:Y:S02]  /*0660*/  IMAD.WIDE R18, R6, 0x4, R18 ;  /* 0x0000000406127825 */ /* 0x002fe400078e0212 */
[----:B------:R-:W4:Y:S04]  /*0670*/  LDG.E.EL R9, desc[UR4][R8.64] ;  /* 0x0000000408097981 */ /* 0x000f28000c2e1900 */
[----:B------:R-:W4:Y:S01]  /*0680*/  LDG.E.EL.64 R18, desc[UR4][R18.64] ;  /* 0x0000000412127981 */ /* 0x000f22000c2e1b00 */
[----:B---3--:R-:W-:Y:S02]  /*0690*/  IMAD.WIDE R22, R5, 0x4, R16 ;  /* 0x0000000405167825 */ /* 0x008fe400078e0210 */
[----:B------:R-:W1:Y:S04]  /*06a0*/  LDC.64 R16, c[0x0][0x210] ;  /* 0x00008400ff107b82 */ /* 0x000e680000000a00 */
[----:B------:R-:W3:Y:S01]  /*06b0*/  LDG.E.EL R22, desc[UR4][R22.64] ;  /* 0x0000000416167981 */ /* 0x000ee2000c2e1900 */
[----:B-1----:R-:W-:-:S04]  /*06c0*/  IMAD.WIDE R16, R4, 0x4, R16 ;  /* 0x0000000404107825 */ /* 0x002fc800078e0210 */
[----:B--2---:R-:W-:Y:S01]  /*06d0*/  FADD R0, -R3, R12 ;  /* 0x0000000c03007221 */ /* 0x004fe20000000100 */
[----:B-----5:R-:W-:Y:S01]  /*06e0*/  FADD R5, -R7, R14 ;  /* 0x0000000e07057221 */ /* 0x020fe20000000100 */
[----:B----4-:R-:W-:Y:S01]  /*06f0*/  FADD R6, -R2, R11 ;  /* 0x0000000b02067221 */ /* 0x010fe20000000100 */
[----:B------:R-:W-:Y:S01]  /*0700*/  FADD R15, -R20, R9 ;  /* 0x00000009140f7221 */ /* 0x000fe20000000100 */
[C---:B------:R-:W-:Y:S01]  /*0710*/  FFMA R0, R18.reuse, R0, R3 ;  /* 0x0000000012007223 */ /* 0x040fe20000000003 */
[----:B------:R-:W-:Y:S01]  /*0720*/  FFMA R5, R18, R5, R7 ;  /* 0x0000000512057223 */ /* 0x000fe20000000007 */
[C---:B------:R-:W-:Y:S01]  /*0730*/  FFMA R3, R19.reuse, R6, R2 ;  /* 0x0000000613037223 */ /* 0x040fe20000000002 */
[----:B------:R-:W-:Y:S02]  /*0740*/  FFMA R20, R19, R15, R20 ;  /* 0x0000000f13147223 */ /* 0x000fe40000000014 */
[----:B------:R-:W-:Y:S02]  /*0750*/  FADD R0, -R5, R0 ;  /* 0x0000000005007221 */ /* 0x000fe40000000100 */
[----:B------:R-:W-:-:S02]  /*0760*/  FADD R20, -R3, R20 ;  /* 0x0000001403147221 */ /* 0x000fc40000000100 */
[C---:B---3--:R-:W-:Y:S02]  /*0770*/  FFMA R2, R22.reuse, R0, R5 ;  /* 0x0000000016027223 */ /* 0x048fe40000000005 */
[----:B------:R-:W-:-:S05]  /*0780*/  FFMA R3, R22, R20, R3 ;  /* 0x0000001416037223 */ /* 0x000fca0000000003 */
[----:B------:R-:W-:Y:S01]  /*0790*/  STG.E.64 desc[UR4][R16.64], R2 ;  /* 0x0000000210007986 */ /* 0x000fe2000c101b04 */
[----:B------:R-:W-:Y:S05]  /*07a0*/  EXIT ;  /* 0x000000000000794d */ /* 0x000fea0003800000 */
.L_x_0:
[----:B------:R-:W-:-:S00]  /*07b0*/  BRA `(.L_x_0) ;  /* 0xfffffffc00fc7947 */ /* 0x000fc0000383ffff */
[----:B------:R-:W-:-:S00]  /*07c0*/  NOP ;  /* 0x0000000000007918 */ /* 0x000fc00000000000 */
        /* <DEDUP_REMOVED lines=11> */
.L_x_1:


//--------------------- .nv.constant0.triton_poi_fused__unsafe_index_add_mul_sub_9 --------------------------
	.section	.nv.constant0.triton_poi_fused__unsafe_index_add_mul_sub_9,"a",@progbits
	.sectionflags	@""
	.align	4
.nv.constant0.triton_poi_fused__unsafe_index_add_mul_sub_9:
	.zero		596
